//
// Generated by NVIDIA NVVM Compiler
//
// Compiler Build ID: CL-36424714
// Cuda compilation tools, release 13.0, V13.0.88
// Based on NVVM 20.0.0
//

.version 9.0
.target sm_100
.address_size 64

	// .globl	_Z9addKernelPiPKiS1_S1_

.visible .entry _Z9addKernelPiPKiS1_S1_(
	.param .u64 .ptr .align 1 _Z9addKernelPiPKiS1_S1__param_0,
	.param .u64 .ptr .align 1 _Z9addKernelPiPKiS1_S1__param_1,
	.param .u64 .ptr .align 1 _Z9addKernelPiPKiS1_S1__param_2,
	.param .u64 .ptr .align 1 _Z9addKernelPiPKiS1_S1__param_3
)
{
	.reg .pred 	%p<3>;
	.reg .b32 	%r<12>;
	.reg .b64 	%rd<13>;

	ld.param.u64 	%rd5, [_Z9addKernelPiPKiS1_S1__param_0];
	ld.param.u64 	%rd6, [_Z9addKernelPiPKiS1_S1__param_1];
	ld.param.u64 	%rd7, [_Z9addKernelPiPKiS1_S1__param_2];
	ld.param.u64 	%rd8, [_Z9addKernelPiPKiS1_S1__param_3];
	cvta.to.global.u64 	%rd1, %rd8;
	ld.global.u32 	%r4, [%rd1];
	setp.lt.s32 	%p1, %r4, 1;
	@%p1 bra 	$L__BB0_3;
	mov.u32 	%r1, %tid.x;
	cvta.to.global.u64 	%rd2, %rd6;
	cvta.to.global.u64 	%rd3, %rd7;
	cvta.to.global.u64 	%rd4, %rd5;
	mov.b32 	%r11, 0;
$L__BB0_2:
	add.s32 	%r6, %r11, %r1;
	mul.wide.u32 	%rd9, %r6, 4;
	add.s64 	%rd10, %rd2, %rd9;
	ld.global.u32 	%r7, [%rd10];
	add.s64 	%rd11, %rd3, %rd9;
	ld.global.u32 	%r8, [%rd11];
	add.s32 	%r9, %r8, %r7;
	add.s64 	%rd12, %rd4, %rd9;
	st.global.u32 	[%rd12], %r9;
	add.s32 	%r11, %r11, 1;
	ld.global.u32 	%r10, [%rd1];
	setp.lt.s32 	%p2, %r11, %r10;
	@%p2 bra 	$L__BB0_2;
$L__BB0_3:
	ret;

}


// ===== COMPILED SASS (sm_100) =====

	.target	sm_100

	.elftype	@"ET_EXEC"


//--------------------- .note.nv.tkinfo           --------------------------
	.section	.note.nv.tkinfo,"",@"SHT_NOTE"
	.sectionflags	@"SHF_NOTE_NV_TKINFO"
	.tkinfo
        /*0018*/ 	.word	0x00000002
        /*0030*/ 	.string	""
        /*0030*/ 	.string	"ptxas"
        /*0030*/ 	.string	"Cuda compilation tools, release 13.0, V13.0.88"
        /*0030*/ 	.string	"Build cuda_13.0.r13.0/compiler.36424714_0"
        /*0030*/ 	.string	"-arch sm_100 -m 64 "



//--------------------- .note.nv.cuinfo           --------------------------
	.section	.note.nv.cuinfo,"",@"SHT_NOTE"
	.sectionflags	@"SHF_NOTE_NV_CUINFO"
        /*0018*/ 	.short	0x0002
        /*001a*/ 	.short	0x0064
        /*001c*/ 	.short	0x0082
	.zero		2


//--------------------- .nv.info                  --------------------------
	.section	.nv.info,"",@"SHT_CUDA_INFO"
	.align	4


	//----- nvinfo : EIATTR_REGCOUNT
	.align		4
        /*0000*/ 	.byte	0x04, 0x2f
        /*0002*/ 	.short	(.L_1 - .L_0)
	.align		4
.L_0:
        /*0004*/ 	.word	index@(_Z9addKernelPiPKiS1_S1_)
        /*0008*/ 	.word	0x00000014


	//----- nvinfo : EIATTR_FRAME_SIZE
	.align		4
.L_1:
        /*000c*/ 	.byte	0x04, 0x11
        /*000e*/ 	.short	(.L_3 - .L_2)
	.align		4
.L_2:
        /*0010*/ 	.word	index@(_Z9addKernelPiPKiS1_S1_)
        /*0014*/ 	.word	0x00000000


	//----- nvinfo : EIATTR_MIN_STACK_SIZE
	.align		4
.L_3:
        /*0018*/ 	.byte	0x04, 0x12
        /*001a*/ 	.short	(.L_5 - .L_4)
	.align		4
.L_4:
        /*001c*/ 	.word	index@(_Z9addKernelPiPKiS1_S1_)
        /*0020*/ 	.word	0x00000000
.L_5:


//--------------------- .nv.compat                --------------------------
	.section	.nv.compat,"",@"SHT_CUDA_COMPAT_INFO"
	.align	4
        /*0000*/ 	.byte	0x02, 0x09, 0x00, 0x00, 0x02, 0x02, 0x01, 0x00, 0x02, 0x05, 0x05, 0x00, 0x03, 0x07, 0x01, 0x01
        /*0010*/ 	.byte	0x02, 0x03, 0x00, 0x00, 0x02, 0x06, 0x01, 0x00, 0x04, 0x0b, 0x08, 0x00, 0x09, 0x00, 0x00, 0x00
        /*0020*/ 	.byte	0x00, 0x00, 0x00, 0x00


//--------------------- .nv.info._Z9addKernelPiPKiS1_S1_ --------------------------
	.section	.nv.info._Z9addKernelPiPKiS1_S1_,"",@"SHT_CUDA_INFO"
	.sectionflags	@""
	.align	4


	//----- nvinfo : EIATTR_CUDA_API_VERSION
	.align		4
        /*0000*/ 	.byte	0x04, 0x37
        /*0002*/ 	.short	(.L_7 - .L_6)
.L_6:
        /*0004*/ 	.word	0x00000082


	//----- nvinfo : EIATTR_KPARAM_INFO
	.align		4
.L_7:
        /*0008*/ 	.byte	0x04, 0x17
        /*000a*/ 	.short	(.L_9 - .L_8)
.L_8:
        /*000c*/ 	.word	0x00000000
        /*0010*/ 	.short	0x0003
        /*0012*/ 	.short	0x0018
        /*0014*/ 	.byte	0x00, 0xf5, 0x21, 0x00


	//----- nvinfo : EIATTR_KPARAM_INFO
	.align		4
.L_9:
        /*0018*/ 	.byte	0x04, 0x17
        /*001a*/ 	.short	(.L_11 - .L_10)
.L_10:
        /*001c*/ 	.word	0x00000000
        /*0020*/ 	.short	0x0002
        /*0022*/ 	.short	0x0010
        /*0024*/ 	.byte	0x00, 0xf5, 0x21, 0x00


	//----- nvinfo : EIATTR_KPARAM_INFO
	.align		4
.L_11:
        /*0028*/ 	.byte	0x04, 0x17
        /*002a*/ 	.short	(.L_13 - .L_12)
.L_12:
        /*002c*/ 	.word	0x00000000
        /*0030*/ 	.short	0x0001
        /*0032*/ 	.short	0x0008
        /*0034*/ 	.byte	0x00, 0xf5, 0x21, 0x00


	//----- nvinfo : EIATTR_KPARAM_INFO
	.align		4
.L_13:
        /*0038*/ 	.byte	0x04, 0x17
        /*003a*/ 	.short	(.L_15 - .L_14)
.L_14:
        /*003c*/ 	.word	0x00000000
        /*0040*/ 	.short	0x0000
        /*0042*/ 	.short	0x0000
        /*0044*/ 	.byte	0x00, 0xf5, 0x21, 0x00


	//----- nvinfo : EIATTR_SPARSE_MMA_MASK
	.align		4
.L_15:
        /*0048*/ 	.byte	0x03, 0x50
        /*004a*/ 	.short	0x0000


	//----- nvinfo : EIATTR_MAXREG_COUNT
	.align		4
        /*004c*/ 	.byte	0x03, 0x1b
        /*004e*/ 	.short	0x00ff


	//----- nvinfo : EIATTR_MERCURY_ISA_VERSION
	.align		4
        /*0050*/ 	.byte	0x03, 0x5f
        /*0052*/ 	.short	0x0101


	//----- nvinfo : EIATTR_VRC_CTA_INIT_COUNT
	.align		4
        /*0054*/ 	.byte	0x02, 0x4a
	.zero		1
	.zero		1


	//----- nvinfo : EIATTR_EXIT_INSTR_OFFSETS
	.align		4
        /*0058*/ 	.byte	0x04, 0x1c
        /*005a*/ 	.short	(.L_17 - .L_16)


	//   ....[0]....
.L_16:
        /*005c*/ 	.word	0x00000050


	//   ....[1]....
        /*0060*/ 	.word	0x00000170


	//----- nvinfo : EIATTR_CBANK_PARAM_SIZE
	.align		4
.L_17:
        /*0064*/ 	.byte	0x03, 0x19
        /*0066*/ 	.short	0x0020


	//----- nvinfo : EIATTR_PARAM_CBANK
	.align		4
        /*0068*/ 	.byte	0x04, 0x0a
        /*006a*/ 	.short	(.L_19 - .L_18)
	.align		4
.L_18:
        /*006c*/ 	.word	index@(.nv.constant0._Z9addKernelPiPKiS1_S1_)
        /*0070*/ 	.short	0x0380
        /*0072*/ 	.short	0x0020


	//----- nvinfo : EIATTR_SW_WAR
	.align		4
.L_19:
        /*0074*/ 	.byte	0x04, 0x36
        /*0076*/ 	.short	(.L_21 - .L_20)
.L_20:
        /*0078*/ 	.word	0x00000008
.L_21:


//--------------------- .nv.callgraph             --------------------------
	.section	.nv.callgraph,"",@"SHT_CUDA_CALLGRAPH"
	.align	4
	.sectionentsize	8
	.align		4
        /*0000*/ 	.word	0x00000000
	.align		4
        /*0004*/ 	.word	0xffffffff
	.align		4
        /*0008*/ 	.word	0x00000000
	.align		4
        /*000c*/ 	.word	0xfffffffe
	.align		4
        /*0010*/ 	.word	0x00000000
	.align		4
        /*0014*/ 	.word	0xfffffffd
	.align		4
        /*0018*/ 	.word	0x00000000
	.align		4
        /*001c*/ 	.word	0xfffffffc


//--------------------- .text._Z9addKernelPiPKiS1_S1_ --------------------------
	.section	.text._Z9addKernelPiPKiS1_S1_,"ax",@progbits
	.align	128
        .global         _Z9addKernelPiPKiS1_S1_
        .type           _Z9addKernelPiPKiS1_S1_,@function
        .size           _Z9addKernelPiPKiS1_S1_,(.L_x_2 - _Z9addKernelPiPKiS1_S1_)
        .other          _Z9addKernelPiPKiS1_S1_,@"STO_CUDA_ENTRY STV_DEFAULT"
_Z9addKernelPiPKiS1_S1_:
.text._Z9addKernelPiPKiS1_S1_:
[----:B------:R-:W-:Y:S08]  /*0000*/  LDC R1, c[0x0][0x37c] ;  /* 0x0000df00ff017b82 */ /* 0x000ff00000000800 */
[----:B------:R-:W0:Y:S01]  /*0010*/  LDC.64 R16, c[0x0][0x398] ;  /* 0x0000e600ff107b82 */ /* 0x000e220000000a00 */
[----:B------:R-:W0:Y:S02]  /*0020*/  LDCU.64 UR6, c[0x0][0x358] ;  /* 0x00006b00ff0677ac */ /* 0x000e240008000a00 */
[----:B0-----:R-:W2:Y:S02]  /*0030*/  LDG.E R0, desc[UR6][R16.64] ;  /* 0x0000000610007981 */ /* 0x001ea4000c1e1900 */
[----:B--2---:R-:W-:-:S13]  /*0040*/  ISETP.GE.AND P0, PT, R0, 0x1, PT ;  /* 0x000000010000780c */ /* 0x004fda0003f06270 */
[----:B------:R-:W-:Y:S05]  /*0050*/  @!P0 EXIT ;  /* 0x000000000000894d */ /* 0x000fea0003800000 */
[----:B------:R-:W0:Y:S01]  /*0060*/  S2R R14, SR_TID.X ;  /* 0x00000000000e7919 */ /* 0x000e220000002100 */
[----:B------:R-:W1:Y:S01]  /*0070*/  LDC.64 R10, c[0x0][0x390] ;  /* 0x0000e400ff0a7b82 */ /* 0x000e620000000a00 */
[----:B------:R-:W-:-:S07]  /*0080*/  UMOV UR4, URZ ;  /* 0x000000ff00047c82 */ /* 0x000fce0008000000 */
[----:B------:R-:W2:Y:S08]  /*0090*/  LDC.64 R12, c[0x0][0x380] ;  /* 0x0000e000ff0c7b82 */ /* 0x000eb00000000a00 */
[----:B------:R-:W3:Y:S02]  /*00a0*/  LDC.64 R8, c[0x0][0x388] ;  /* 0x0000e200ff087b82 */ /* 0x000ee40000000a00 */
.L_x_0:
[----:B0-----:R-:W-:-:S05]  /*00b0*/  IADD3 R7, PT, PT, R14, UR4, RZ ;  /* 0x000000040e077c10 */ /* 0x001fca000fffe0ff */
[----:B---3--:R-:W-:-:S04]  /*00c0*/  IMAD.WIDE.U32 R2, R7, 0x4, R8 ;  /* 0x0000000407027825 */ /* 0x008fc800078e0008 */
[C---:B-1----:R-:W-:Y:S02]  /*00d0*/  IMAD.WIDE.U32 R4, R7.reuse, 0x4, R10 ;  /* 0x0000000407047825 */ /* 0x042fe400078e000a */
[----:B------:R-:W3:Y:S04]  /*00e0*/  LDG.E R2, desc[UR6][R2.64] ;  /* 0x0000000602027981 */ /* 0x000ee8000c1e1900 */
[----:B------:R-:W3:Y:S01]  /*00f0*/  LDG.E R5, desc[UR6][R4.64] ;  /* 0x0000000604057981 */ /* 0x000ee2000c1e1900 */
[----:B--2---:R-:W-:Y:S01]  /*0100*/  IMAD.WIDE.U32 R6, R7, 0x4, R12 ;  /* 0x0000000407067825 */ /* 0x004fe200078e000c */
[----:B---3--:R-:W-:-:S05]  /*0110*/  IADD3 R15, PT, PT, R2, R5, RZ ;  /* 0x00000005020f7210 */ /* 0x008fca0007ffe0ff */
[----:B------:R4:W-:Y:S04]  /*0120*/  STG.E desc[UR6][R6.64], R15 ;  /* 0x0000000f06007986 */ /* 0x0009e8000c101906 */
[----:B------:R-:W2:Y:S01]  /*0130*/  LDG.E R0, desc[UR6][R16.64] ;  /* 0x0000000610007981 */ /* 0x000ea2000c1e1900 */
[----:B------:R-:W-:-:S06]  /*0140*/  UIADD3 UR4, UPT, UPT, UR4, 0x1, URZ ;  /* 0x0000000104047890 */ /* 0x000fcc000fffe0ff */
[----:B--2---:R-:W-:-:S13]  /*0150*/  ISETP.LE.AND P0, PT, R0, UR4, PT ;  /* 0x0000000400007c0c */ /* 0x004fda000bf03270 */
[----:B----4-:R-:W-:Y:S05]  /*0160*/  @!P0 BRA `(.L_x_0) ;  /* 0xfffffffc00d08947 */ /* 0x010fea000383ffff */
[----:B------:R-:W-:Y:S05]  /*0170*/  EXIT ;  /* 0x000000000000794d */ /* 0x000fea0003800000 */
.L_x_1:
[----:B------:R-:W-:-:S00]  /*0180*/  BRA `(.L_x_1) ;  /* 0xfffffffc00fc7947 */ /* 0x000fc0000383ffff */
[----:B------:R-:W-:-:S00]  /*0190*/  NOP ;  /* 0x0000000000007918 */ /* 0x000fc00000000000 */
        /* <DEDUP_REMOVED lines=14> */
.L_x_2:


//--------------------- .nv.shared.reserved.0     --------------------------
	.section	.nv.shared.reserved.0,"aw",@nobits
	.weak		__nv_reservedSMEM_offset_0_alias
	.size		__nv_reservedSMEM_offset_0_alias, 0, 64
	.other		__nv_reservedSMEM_offset_0_alias,@"STO_CUDA_RESERVED_SHARED STV_DEFAULT"
__nv_reservedSMEM_offset_0_alias:
	.zero		0
	.zero		64


//--------------------- .nv.constant0._Z9addKernelPiPKiS1_S1_ --------------------------
	.section	.nv.constant0._Z9addKernelPiPKiS1_S1_,"a",@progbits
	.sectionflags	@""
	.align	4
.nv.constant0._Z9addKernelPiPKiS1_S1_:
	.zero		928


//--------------------- SYMBOLS --------------------------

	.type		.nv.reservedSmem.offset0,@object
	.size		.nv.reservedSmem.offset0,0x4
